//
// Generated by NVIDIA NVVM Compiler
//
// Compiler Build ID: CL-36424714
// Cuda compilation tools, release 13.0, V13.0.88
// Based on NVVM 20.0.0
//

.version 9.0
.target sm_100
.address_size 64

	// .globl	_Z6kernelP6uchar4dddj

.visible .entry _Z6kernelP6uchar4dddj(
	.param .u64 .ptr .align 1 _Z6kernelP6uchar4dddj_param_0,
	.param .f64 _Z6kernelP6uchar4dddj_param_1,
	.param .f64 _Z6kernelP6uchar4dddj_param_2,
	.param .f64 _Z6kernelP6uchar4dddj_param_3,
	.param .u32 _Z6kernelP6uchar4dddj_param_4
)
{


	ret;

}


// ===== COMPILED SASS (sm_100) =====

	.target	sm_100

	.elftype	@"ET_EXEC"


//--------------------- .note.nv.tkinfo           --------------------------
	.section	.note.nv.tkinfo,"",@"SHT_NOTE"
	.sectionflags	@"SHF_NOTE_NV_TKINFO"
	.tkinfo
        /*0018*/ 	.word	0x00000002
        /*0030*/ 	.string	""
        /*0030*/ 	.string	"ptxas"
        /*0030*/ 	.string	"Cuda compilation tools, release 13.0, V13.0.88"
        /*0030*/ 	.string	"Build cuda_13.0.r13.0/compiler.36424714_0"
        /*0030*/ 	.string	"-arch sm_100 -m 64 "



//--------------------- .note.nv.cuinfo           --------------------------
	.section	.note.nv.cuinfo,"",@"SHT_NOTE"
	.sectionflags	@"SHF_NOTE_NV_CUINFO"
        /*0018*/ 	.short	0x0002
        /*001a*/ 	.short	0x0064
        /*001c*/ 	.short	0x0082
	.zero		2


//--------------------- .nv.info                  --------------------------
	.section	.nv.info,"",@"SHT_CUDA_INFO"
	.align	4


	//----- nvinfo : EIATTR_REGCOUNT
	.align		4
        /*0000*/ 	.byte	0x04, 0x2f
        /*0002*/ 	.short	(.L_1 - .L_0)
	.align		4
.L_0:
        /*0004*/ 	.word	index@(_Z6kernelP6uchar4dddj)
        /*0008*/ 	.word	0x00000004


	//----- nvinfo : EIATTR_FRAME_SIZE
	.align		4
.L_1:
        /*000c*/ 	.byte	0x04, 0x11
        /*000e*/ 	.short	(.L_3 - .L_2)
	.align		4
.L_2:
        /*0010*/ 	.word	index@(_Z6kernelP6uchar4dddj)
        /*0014*/ 	.word	0x00000000


	//----- nvinfo : EIATTR_MIN_STACK_SIZE
	.align		4
.L_3:
        /*0018*/ 	.byte	0x04, 0x12
        /*001a*/ 	.short	(.L_5 - .L_4)
	.align		4
.L_4:
        /*001c*/ 	.word	index@(_Z6kernelP6uchar4dddj)
        /*0020*/ 	.word	0x00000000
.L_5:


//--------------------- .nv.compat                --------------------------
	.section	.nv.compat,"",@"SHT_CUDA_COMPAT_INFO"
	.align	4
        /*0000*/ 	.byte	0x02, 0x09, 0x00, 0x00, 0x02, 0x02, 0x01, 0x00, 0x02, 0x05, 0x05, 0x00, 0x03, 0x07, 0x01, 0x01
        /*0010*/ 	.byte	0x02, 0x03, 0x00, 0x00, 0x02, 0x06, 0x01, 0x00, 0x04, 0x0b, 0x08, 0x00, 0x09, 0x00, 0x00, 0x00
        /*0020*/ 	.byte	0x00, 0x00, 0x00, 0x00


//--------------------- .nv.info._Z6kernelP6uchar4dddj --------------------------
	.section	.nv.info._Z6kernelP6uchar4dddj,"",@"SHT_CUDA_INFO"
	.sectionflags	@""
	.align	4


	//----- nvinfo : EIATTR_CUDA_API_VERSION
	.align		4
        /*0000*/ 	.byte	0x04, 0x37
        /*0002*/ 	.short	(.L_7 - .L_6)
.L_6:
        /*0004*/ 	.word	0x00000082


	//----- nvinfo : EIATTR_KPARAM_INFO
	.align		4
.L_7:
        /*0008*/ 	.byte	0x04, 0x17
        /*000a*/ 	.short	(.L_9 - .L_8)
.L_8:
        /*000c*/ 	.word	0x00000000
        /*0010*/ 	.short	0x0004
        /*0012*/ 	.short	0x0020
        /*0014*/ 	.byte	0x00, 0xf0, 0x11, 0x00


	//----- nvinfo : EIATTR_KPARAM_INFO
	.align		4
.L_9:
        /*0018*/ 	.byte	0x04, 0x17
        /*001a*/ 	.short	(.L_11 - .L_10)
.L_10:
        /*001c*/ 	.word	0x00000000
        /*0020*/ 	.short	0x0003
        /*0022*/ 	.short	0x0018
        /*0024*/ 	.byte	0x00, 0xf0, 0x21, 0x00


	//----- nvinfo : EIATTR_KPARAM_INFO
	.align		4
.L_11:
        /*0028*/ 	.byte	0x04, 0x17
        /*002a*/ 	.short	(.L_13 - .L_12)
.L_12:
        /*002c*/ 	.word	0x00000000
        /*0030*/ 	.short	0x0002
        /*0032*/ 	.short	0x0010
        /*0034*/ 	.byte	0x00, 0xf0, 0x21, 0x00


	//----- nvinfo : EIATTR_KPARAM_INFO
	.align		4
.L_13:
        /*0038*/ 	.byte	0x04, 0x17
        /*003a*/ 	.short	(.L_15 - .L_14)
.L_14:
        /*003c*/ 	.word	0x00000000
        /*0040*/ 	.short	0x0001
        /*0042*/ 	.short	0x0008
        /*0044*/ 	.byte	0x00, 0xf0, 0x21, 0x00


	//----- nvinfo : EIATTR_KPARAM_INFO
	.align		4
.L_15:
        /*0048*/ 	.byte	0x04, 0x17
        /*004a*/ 	.short	(.L_17 - .L_16)
.L_16:
        /*004c*/ 	.word	0x00000000
        /*0050*/ 	.short	0x0000
        /*0052*/ 	.short	0x0000
        /*0054*/ 	.byte	0x00, 0xf5, 0x21, 0x00


	//----- nvinfo : EIATTR_SPARSE_MMA_MASK
	.align		4
.L_17:
        /*0058*/ 	.byte	0x03, 0x50
        /*005a*/ 	.short	0x0000


	//----- nvinfo : EIATTR_MAXREG_COUNT
	.align		4
        /*005c*/ 	.byte	0x03, 0x1b
        /*005e*/ 	.short	0x00ff


	//----- nvinfo : EIATTR_MERCURY_ISA_VERSION
	.align		4
        /*0060*/ 	.byte	0x03, 0x5f
        /*0062*/ 	.short	0x0101


	//----- nvinfo : EIATTR_VRC_CTA_INIT_COUNT
	.align		4
        /*0064*/ 	.byte	0x02, 0x4a
	.zero		1
	.zero		1


	//----- nvinfo : EIATTR_EXIT_INSTR_OFFSETS
	.align		4
        /*0068*/ 	.byte	0x04, 0x1c
        /*006a*/ 	.short	(.L_19 - .L_18)


	//   ....[0]....
.L_18:
        /*006c*/ 	.word	0x00000010


	//----- nvinfo : EIATTR_CBANK_PARAM_SIZE
	.align		4
.L_19:
        /*0070*/ 	.byte	0x03, 0x19
        /*0072*/ 	.short	0x0024


	//----- nvinfo : EIATTR_PARAM_CBANK
	.align		4
        /*0074*/ 	.byte	0x04, 0x0a
        /*0076*/ 	.short	(.L_21 - .L_20)
	.align		4
.L_20:
        /*0078*/ 	.word	index@(.nv.constant0._Z6kernelP6uchar4dddj)
        /*007c*/ 	.short	0x0380
        /*007e*/ 	.short	0x0024


	//----- nvinfo : EIATTR_SW_WAR
	.align		4
.L_21:
        /*0080*/ 	.byte	0x04, 0x36
        /*0082*/ 	.short	(.L_23 - .L_22)
.L_22:
        /*0084*/ 	.word	0x00000008
.L_23:


//--------------------- .nv.callgraph             --------------------------
	.section	.nv.callgraph,"",@"SHT_CUDA_CALLGRAPH"
	.align	4
	.sectionentsize	8
	.align		4
        /*0000*/ 	.word	0x00000000
	.align		4
        /*0004*/ 	.word	0xffffffff
	.align		4
        /*0008*/ 	.word	0x00000000
	.align		4
        /*000c*/ 	.word	0xfffffffe
	.align		4
        /*0010*/ 	.word	0x00000000
	.align		4
        /*0014*/ 	.word	0xfffffffd
	.align		4
        /*0018*/ 	.word	0x00000000
	.align		4
        /*001c*/ 	.word	0xfffffffc


//--------------------- .text._Z6kernelP6uchar4dddj --------------------------
	.section	.text._Z6kernelP6uchar4dddj,"ax",@progbits
	.align	128
        .global         _Z6kernelP6uchar4dddj
        .type           _Z6kernelP6uchar4dddj,@function
        .size           _Z6kernelP6uchar4dddj,(.L_x_1 - _Z6kernelP6uchar4dddj)
        .other          _Z6kernelP6uchar4dddj,@"STO_CUDA_ENTRY STV_DEFAULT"
_Z6kernelP6uchar4dddj:
.text._Z6kernelP6uchar4dddj:
[----:B------:R-:W-:Y:S01]  /*0000*/  LDC R1, c[0x0][0x37c] ;  /* 0x0000df00ff017b82 */ /* 0x000fe20000000800 */
[----:B------:R-:W-:Y:S05]  /*0010*/  EXIT ;  /* 0x000000000000794d */ /* 0x000fea0003800000 */
.L_x_0:
[----:B------:R-:W-:-:S00]  /*0020*/  BRA `(.L_x_0) ;  /* 0xfffffffc00fc7947 */ /* 0x000fc0000383ffff */
[----:B------:R-:W-:-:S00]  /*0030*/  NOP ;  /* 0x0000000000007918 */ /* 0x000fc00000000000 */
        /* <DEDUP_REMOVED lines=12> */
.L_x_1:


//--------------------- .nv.shared.reserved.0     --------------------------
	.section	.nv.shared.reserved.0,"aw",@nobits
	.weak		__nv_reservedSMEM_offset_0_alias
	.size		__nv_reservedSMEM_offset_0_alias, 0, 64
	.other		__nv_reservedSMEM_offset_0_alias,@"STO_CUDA_RESERVED_SHARED STV_DEFAULT"
__nv_reservedSMEM_offset_0_alias:
	.zero		0
	.zero		64


//--------------------- .nv.constant0._Z6kernelP6uchar4dddj --------------------------
	.section	.nv.constant0._Z6kernelP6uchar4dddj,"a",@progbits
	.sectionflags	@""
	.align	4
.nv.constant0._Z6kernelP6uchar4dddj:
	.zero		932


//--------------------- SYMBOLS --------------------------

	.type		.nv.reservedSmem.offset0,@object
	.size		.nv.reservedSmem.offset0,0x4
